	.headerflags	@"EF_CUDA_TEXMODE_UNIFIED EF_CUDA_64BIT_ADDRESS EF_CUDA_ACCELERATORS EF_CUDA_SM90 EF_CUDA_VIRTUAL_SM(EF_CUDA_SM90)"
	.elftype	@"ET_EXEC"


//--------------------- .nv.info                  --------------------------
	.section	.nv.info,"",@"SHT_CUDA_INFO"
	.align	4


	//----- nvinfo : EIATTR_REGCOUNT
	.align		4
        /*0000*/ 	.byte	0x04, 0x2f
        /*0002*/ 	.short	(.L_3 - .L_2)
	.align		4
.L_2:
        /*0004*/ 	.word	index@(triton_poi_fused__native_batch_norm_legit_no_training_convolution_relu_threshold_backward_2)
        /*0008*/ 	.word	0x0000001a


	//----- nvinfo : EIATTR_MIN_STACK_SIZE
	.align		4
.L_3:
        /*000c*/ 	.byte	0x04, 0x12
        /*000e*/ 	.short	(.L_5 - .L_4)
	.align		4
.L_4:
        /*0010*/ 	.word	index@(triton_poi_fused__native_batch_norm_legit_no_training_convolution_relu_threshold_backward_2)
        /*0014*/ 	.word	0x00000000


	//----- nvinfo : EIATTR_FRAME_SIZE
	.align		4
.L_5:
        /*0018*/ 	.byte	0x04, 0x11
        /*001a*/ 	.short	(.L_7 - .L_6)
	.align		4
.L_6:
        /*001c*/ 	.word	index@(triton_poi_fused__native_batch_norm_legit_no_training_convolution_relu_threshold_backward_2)
        /*0020*/ 	.word	0x00000000


	//----- nvinfo : EIATTR_MIN_STACK_SIZE
	.align		4
.L_7:
        /*0024*/ 	.byte	0x04, 0x12
        /*0026*/ 	.short	(.L_9 - .L_8)
	.align		4
.L_8:
        /*0028*/ 	.word	index@(triton_poi_fused__native_batch_norm_legit_no_training_convolution_relu_threshold_backward_2)
        /*002c*/ 	.word	0x00000000
.L_9:


//--------------------- .nv.info.triton_poi_fused__native_batch_norm_legit_no_training_convolution_relu_threshold_backward_2 --------------------------
	.section	.nv.info.triton_poi_fused__native_batch_norm_legit_no_training_convolution_relu_threshold_backward_2,"",@"SHT_CUDA_INFO"
	.sectionflags	@""
	.align	4


	//----- nvinfo : EIATTR_CUDA_API_VERSION
	.align		4
        /*0000*/ 	.byte	0x04, 0x37
        /*0002*/ 	.short	(.L_11 - .L_10)
.L_10:
        /*0004*/ 	.word	0x0000007c


	//----- nvinfo : EIATTR_KPARAM_INFO
	.align		4
.L_11:
        /*0008*/ 	.byte	0x04, 0x17
        /*000a*/ 	.short	(.L_13 - .L_12)
.L_12:
        /*000c*/ 	.word	0x00000000
        /*0010*/ 	.short	0x0008
        /*0012*/ 	.short	0x0040
        /*0014*/ 	.byte	0x00, 0xf0, 0x11, 0x00


	//----- nvinfo : EIATTR_KPARAM_INFO
	.align		4
.L_13:
        /*0018*/ 	.byte	0x04, 0x17
        /*001a*/ 	.short	(.L_15 - .L_14)
.L_14:
        /*001c*/ 	.word	0x00000000
        /*0020*/ 	.short	0x0007
        /*0022*/ 	.short	0x0038
        /*0024*/ 	.byte	0x00, 0xf4, 0x21, 0x00


	//----- nvinfo : EIATTR_KPARAM_INFO
	.align		4
.L_15:
        /*0028*/ 	.byte	0x04, 0x17
        /*002a*/ 	.short	(.L_17 - .L_16)
.L_16:
        /*002c*/ 	.word	0x00000000
        /*0030*/ 	.short	0x0006
        /*0032*/ 	.short	0x0030
        /*0034*/ 	.byte	0x00, 0xf4, 0x21, 0x00


	//----- nvinfo : EIATTR_KPARAM_INFO
	.align		4
.L_17:
        /*0038*/ 	.byte	0x04, 0x17
        /*003a*/ 	.short	(.L_19 - .L_18)
.L_18:
        /*003c*/ 	.word	0x00000000
        /*0040*/ 	.short	0x0005
        /*0042*/ 	.short	0x0028
        /*0044*/ 	.byte	0x00, 0xf4, 0x21, 0x00


	//----- nvinfo : EIATTR_KPARAM_INFO
	.align		4
.L_19:
        /*0048*/ 	.byte	0x04, 0x17
        /*004a*/ 	.short	(.L_21 - .L_20)
.L_20:
        /*004c*/ 	.word	0x00000000
        /*0050*/ 	.short	0x0004
        /*0052*/ 	.short	0x0020
        /*0054*/ 	.byte	0x00, 0xf4, 0x21, 0x00


	//----- nvinfo : EIATTR_KPARAM_INFO
	.align		4
.L_21:
        /*0058*/ 	.byte	0x04, 0x17
        /*005a*/ 	.short	(.L_23 - .L_22)
.L_22:
        /*005c*/ 	.word	0x00000000
        /*0060*/ 	.short	0x0003
        /*0062*/ 	.short	0x0018
        /*0064*/ 	.byte	0x00, 0xf4, 0x21, 0x00


	//----- nvinfo : EIATTR_KPARAM_INFO
	.align		4
.L_23:
        /*0068*/ 	.byte	0x04, 0x17
        /*006a*/ 	.short	(.L_25 - .L_24)
.L_24:
        /*006c*/ 	.word	0x00000000
        /*0070*/ 	.short	0x0002
        /*0072*/ 	.short	0x0010
        /*0074*/ 	.byte	0x00, 0xf4, 0x21, 0x00


	//----- nvinfo : EIATTR_KPARAM_INFO
	.align		4
.L_25:
        /*0078*/ 	.byte	0x04, 0x17
        /*007a*/ 	.short	(.L_27 - .L_26)
.L_26:
        /*007c*/ 	.word	0x00000000
        /*0080*/ 	.short	0x0001
        /*0082*/ 	.short	0x0008
        /*0084*/ 	.byte	0x00, 0xf4, 0x21, 0x00


	//----- nvinfo : EIATTR_KPARAM_INFO
	.align		4
.L_27:
        /*0088*/ 	.byte	0x04, 0x17
        /*008a*/ 	.short	(.L_29 - .L_28)
.L_28:
        /*008c*/ 	.word	0x00000000
        /*0090*/ 	.short	0x0000
        /*0092*/ 	.short	0x0000
        /*0094*/ 	.byte	0x00, 0xf4, 0x21, 0x00


	//----- nvinfo : EIATTR_SPARSE_MMA_MASK
	.align		4
.L_29:
        /*0098*/ 	.byte	0x03, 0x50
        /*009a*/ 	.short	0x0000


	//----- nvinfo : EIATTR_MAXREG_COUNT
	.align		4
        /*009c*/ 	.byte	0x03, 0x1b
        /*009e*/ 	.short	0x00ff


	//----- nvinfo : EIATTR_EXIT_INSTR_OFFSETS
	.align		4
        /*00a0*/ 	.byte	0x04, 0x1c
        /*00a2*/ 	.short	(.L_31 - .L_30)


	//   ....[0]....
.L_30:
        /*00a4*/ 	.word	0x00000590


	//   ....[1]....
        /*00a8*/ 	.word	0x000005b0


	//----- nvinfo : EIATTR_REQNTID
	.align		4
.L_31:
        /*00ac*/ 	.byte	0x04, 0x10
        /*00ae*/ 	.short	(.L_33 - .L_32)
.L_32:
        /*00b0*/ 	.word	0x00000080
        /*00b4*/ 	.word	0x00000001
        /*00b8*/ 	.word	0x00000001


	//----- nvinfo : EIATTR_CBANK_PARAM_SIZE
	.align		4
.L_33:
        /*00bc*/ 	.byte	0x03, 0x19
        /*00be*/ 	.short	0x0044


	//----- nvinfo : EIATTR_PARAM_CBANK
	.align		4
        /*00c0*/ 	.byte	0x04, 0x0a
        /*00c2*/ 	.short	(.L_35 - .L_34)
	.align		4
.L_34:
        /*00c4*/ 	.word	index@(.nv.constant0.triton_poi_fused__native_batch_norm_legit_no_training_convolution_relu_threshold_backward_2)
        /*00c8*/ 	.short	0x0210
        /*00ca*/ 	.short	0x0044


	//----- nvinfo : EIATTR_SW_WAR
	.align		4
.L_35:
        /*00cc*/ 	.byte	0x04, 0x36
        /*00ce*/ 	.short	(.L_37 - .L_36)
.L_36:
        /*00d0*/ 	.word	0x00000008
.L_37:


//--------------------- .nv.callgraph             --------------------------
	.section	.nv.callgraph,"",@"SHT_CUDA_CALLGRAPH"
	.align	4
	.sectionentsize	8
	.align		4
        /*0000*/ 	.word	0x00000000
	.align		4
        /*0004*/ 	.word	0xffffffff
	.align		4
        /*0008*/ 	.word	0x00000000
	.align		4
        /*000c*/ 	.word	0xfffffffe
	.align		4
        /*0010*/ 	.word	0x00000000
	.align		4
        /*0014*/ 	.word	0xfffffffd
	.align		4
        /*0018*/ 	.word	0x00000000
	.align		4
        /*001c*/ 	.word	0xfffffffc


//--------------------- .nv.constant4             --------------------------
	.section	.nv.constant4,"a",@progbits
	.align	8
	.align		8
.nv.constant4:
        /*0000*/ 	.dword	_$_str
	.align		8
        /*0008*/ 	.dword	_$_str_$_2


//--------------------- .text.triton_poi_fused__native_batch_norm_legit_no_training_convolution_relu_threshold_backward_2 --------------------------
	.section	.text.triton_poi_fused__native_batch_norm_legit_no_training_convolution_relu_threshold_backward_2,"ax",@progbits
	.align	128
        .global         triton_poi_fused__native_batch_norm_legit_no_training_convolution_relu_threshold_backward_2
        .type           triton_poi_fused__native_batch_norm_legit_no_training_convolution_relu_threshold_backward_2,@function
        .size           triton_poi_fused__native_batch_norm_legit_no_training_convolution_relu_threshold_backward_2,(.L_x_1 - triton_poi_fused__native_batch_norm_legit_no_training_convolution_relu_threshold_backward_2)
        .other          triton_poi_fused__native_batch_norm_legit_no_training_convolution_relu_threshold_backward_2,@"STO_CUDA_ENTRY STV_DEFAULT"
triton_poi_fused__native_batch_norm_legit_no_training_convolution_relu_threshold_backward_2:
.text.triton_poi_fused__native_batch_norm_legit_no_training_convolution_relu_threshold_backward_2:
[----:B------:R-:W0:Y:S01]  /*0000*/  LDC R1, c[0x0][0x28] ;  /* 0x00000a00ff017b82 */ /* 0x000e220000000800 */
[----:B------:R-:W1:Y:S01]  /*0010*/  S2R R0, SR_TID.X ;  /* 0x0000000000007919 */ /* 0x000e620000002100 */
[----:B------:R-:W-:Y:S01]  /*0020*/  CS2R R14, SRZ ;  /* 0x00000000000e7805 */ /* 0x000fe2000001ff00 */
[----:B------:R-:W-:-:S05]  /*0030*/  ULDC.64 UR4, c[0x0][0x208] ;  /* 0x0000820000047ab9 */ /* 0x000fca0000000a00 */
[----:B------:R-:W2:Y:S01]  /*0040*/  LDC.64 R16, c[0x0][0x218] ;  /* 0x00008600ff107b82 */ /* 0x000ea20000000a00 */
[----:B------:R-:W3:Y:S07]  /*0050*/  S2R R5, SR_CTAID.X ;  /* 0x0000000000057919 */ /* 0x000eee0000002500 */
[----:B------:R-:W4:Y:S08]  /*0060*/  LDC.64 R22, c[0x0][0x210] ;  /* 0x00008400ff167b82 */ /* 0x000f300000000a00 */
[----:B------:R-:W5:Y:S08]  /*0070*/  LDC.64 R20, c[0x0][0x220] ;  /* 0x00008800ff147b82 */ /* 0x000f700000000a00 */
[----:B------:R-:W2:Y:S08]  /*0080*/  LDC.64 R8, c[0x0][0x230] ;  /* 0x00008c00ff087b82 */ /* 0x000eb00000000a00 */
[----:B------:R-:W2:Y:S01]  /*0090*/  LDC.64 R6, c[0x0][0x238] ;  /* 0x00008e00ff067b82 */ /* 0x000ea20000000a00 */
[----:B-1----:R-:W-:Y:S01]  /*00a0*/  IMAD.SHL.U32 R0, R0, 0x2, RZ ;  /* 0x0000000200007824 */ /* 0x002fe200078e00ff */
[----:B---3--:R-:W-:-:S02]  /*00b0*/  SHF.R.S32.HI R3, RZ, 0x17, R5 ;  /* 0x00000017ff037819 */ /* 0x008fc40000011405 */
[----:B------:R-:W-:Y:S02]  /*00c0*/  CS2R R12, SRZ ;  /* 0x00000000000c7805 */ /* 0x000fe4000001ff00 */
[----:B------:R-:W-:Y:S01]  /*00d0*/  CS2R R10, SRZ ;  /* 0x00000000000a7805 */ /* 0x000fe2000001ff00 */
[----:B------:R-:W-:Y:S01]  /*00e0*/  ULDC.64 UR6, c[0x0][0x248] ;  /* 0x0000920000067ab9 */ /* 0x000fe20000000a00 */
[----:B------:R-:W-:Y:S02]  /*00f0*/  LOP3.LUT R0, R0, 0xfe, RZ, 0xc0, !PT ;  /* 0x000000fe00007812 */ /* 0x000fe400078ec0ff */
[----:B------:R-:W-:-:S03]  /*0100*/  SGXT R3, R3, 0x1 ;  /* 0x000000010303781a */ /* 0x000fc60000000200 */
[----:B------:R-:W-:Y:S02]  /*0110*/  IMAD R0, R5, 0x100, R0 ;  /* 0x0000010005007824 */ /* 0x000fe400078e0200 */
[----:B------:R-:W1:Y:S03]  /*0120*/  LDC.64 R4, c[0x0][0x228] ;  /* 0x00008a00ff047b82 */ /* 0x000e660000000a00 */
[----:B------:R-:W-:Y:S02]  /*0130*/  LEA.HI R3, R3, R0, RZ, 0x4 ;  /* 0x0000000003037211 */ /* 0x000fe400078f20ff */
[----:B------:R-:W-:Y:S02]  /*0140*/  ISETP.GE.AND P0, PT, R0, 0x100, PT ;  /* 0x000001000000780c */ /* 0x000fe40003f06270 */
[----:B------:R-:W-:-:S04]  /*0150*/  SHF.R.S32.HI R3, RZ, 0x4, R3 ;  /* 0x00000004ff037819 */ /* 0x000fc80000011403 */
[----:B------:R-:W-:-:S04]  /*0160*/  LEA.HI R2, R3, R3, RZ, 0x2 ;  /* 0x0000000303027211 */ /* 0x000fc800078f10ff */
[----:B------:R-:W-:-:S05]  /*0170*/  LOP3.LUT R2, R2, 0xfffffffc, RZ, 0xc0, !PT ;  /* 0xfffffffc02027812 */ /* 0x000fca00078ec0ff */
[----:B------:R-:W-:-:S04]  /*0180*/  IMAD.IADD R19, R3, 0x1, -R2 ;  /* 0x0000000103137824 */ /* 0x000fc800078e0a02 */
[----:B-1----:R-:W-:-:S05]  /*0190*/  IMAD.WIDE R4, R19, 0x4, R4 ;  /* 0x0000000413047825 */ /* 0x002fca00078e0204 */
[----:B------:R-:W3:Y:S04]  /*01a0*/  @!P0 LDG.E.EL R15, desc[UR4][R4.64] ;  /* 0x00000004040f8981 */ /* 0x000ee8000c2e1900 */
[----:B------:R4:W3:Y:S01]  /*01b0*/  @!P0 LDG.E.EL R14, desc[UR4][R4.64] ;  /* 0x00000004040e8981 */ /* 0x0008e2000c2e1900 */
[----:B------:R-:W-:Y:S01]  /*01c0*/  CS2R R2, SRZ ;  /* 0x0000000000027805 */ /* 0x000fe2000001ff00 */
[----:B--2---:R-:W-:-:S05]  /*01d0*/  IMAD.WIDE R16, R19, 0x4, R16 ;  /* 0x0000000413107825 */ /* 0x004fca00078e0210 */
[----:B------:R-:W2:Y:S01]  /*01e0*/  @!P0 LDG.E.EL R13, desc[UR4][R16.64] ;  /* 0x00000004100d8981 */ /* 0x000ea2000c2e1900 */
[----:B----4-:R-:W-:-:S03]  /*01f0*/  IMAD.WIDE R4, R0, 0x4, R22 ;  /* 0x0000000400047825 */ /* 0x010fc600078e0216 */
[----:B------:R-:W4:Y:S01]  /*0200*/  @!P0 LDG.E.EL R12, desc[UR4][R16.64] ;  /* 0x00000004100c8981 */ /* 0x000f22000c2e1900 */
[----:B-----5:R-:W-:-:S03]  /*0210*/  IMAD.WIDE R22, R19, 0x4, R20 ;  /* 0x0000000413167825 */ /* 0x020fc600078e0214 */
[----:B------:R-:W4:Y:S01]  /*0220*/  @!P0 LDG.E.64 R2, desc[UR4][R4.64] ;  /* 0x0000000404028981 */ /* 0x000f22000c1e1b00 */
[----:B------:R-:W-:Y:S01]  /*0230*/  CS2R R20, SRZ ;  /* 0x0000000000147805 */ /* 0x000fe2000001ff00 */
[C---:B0-----:R-:W-:Y:S02]  /*0240*/  IMAD.WIDE R8, R19.reuse, 0x4, R8 ;  /* 0x0000000413087825 */ /* 0x041fe400078e0208 */
[----:B------:R-:W5:Y:S02]  /*0250*/  @!P0 LDG.E.EL R11, desc[UR4][R22.64] ;  /* 0x00000004160b8981 */ /* 0x000f64000c2e1900 */
[----:B------:R-:W-:Y:S02]  /*0260*/  IMAD.WIDE R6, R19, 0x4, R6 ;  /* 0x0000000413067825 */ /* 0x000fe400078e0206 */
[----:B------:R-:W2:Y:S01]  /*0270*/  @!P0 LDG.E.EL R10, desc[UR4][R22.64] ;  /* 0x00000004160a8981 */ /* 0x000ea2000c2e1900 */
[----:B------:R-:W-:-:S03]  /*0280*/  CS2R R18, SRZ ;  /* 0x0000000000127805 */ /* 0x000fc6000001ff00 */
[----:B------:R-:W2:Y:S04]  /*0290*/  @!P0 LDG.E.EL R21, desc[UR4][R8.64] ;  /* 0x0000000408158981 */ /* 0x000ea8000c2e1900 */
[----:B------:R-:W2:Y:S04]  /*02a0*/  @!P0 LDG.E.EL R20, desc[UR4][R8.64] ;  /* 0x0000000408148981 */ /* 0x000ea8000c2e1900 */
[----:B------:R-:W2:Y:S04]  /*02b0*/  @!P0 LDG.E.EL R19, desc[UR4][R6.64] ;  /* 0x0000000406138981 */ /* 0x000ea8000c2e1900 */
[----:B------:R0:W2:Y:S02]  /*02c0*/  @!P0 LDG.E.EL R18, desc[UR4][R6.64] ;  /* 0x0000000406128981 */ /* 0x0000a4000c2e1900 */
[----:B0-----:R-:W-:-:S02]  /*02d0*/  IMAD.MOV.U32 R6, RZ, RZ, 0x3e800000 ;  /* 0x3e800000ff067424 */ /* 0x001fc400078e00ff */
[----:B---3--:R-:W-:Y:S01]  /*02e0*/  FADD R15, R15, 9.9999997473787516356e-06 ;  /* 0x3727c5ac0f0f7421 */ /* 0x008fe20000000000 */
[----:B------:R-:W-:-:S03]  /*02f0*/  FADD R14, R14, 9.9999997473787516356e-06 ;  /* 0x3727c5ac0e0e7421 */ /* 0x000fc60000000000 */
[----:B------:R-:W0:Y:S08]  /*0300*/  MUFU.SQRT R16, R15 ;  /* 0x0000000f00107308 */ /* 0x000e300000002000 */
[----:B------:R-:W1:Y:S01]  /*0310*/  MUFU.SQRT R17, R14 ;  /* 0x0000000e00117308 */ /* 0x000e620000002000 */
[C---:B0-----:R-:W-:Y:S02]  /*0320*/  FSETP.GT.AND P1, PT, R16.reuse, 8.50705917302346158658e+37, PT ;  /* 0x7e8000001000780b */ /* 0x041fe40003f24000 */
[----:B------:R-:W-:-:S02]  /*0330*/  FSETP.GEU.AND P3, PT, R16, 1.175494350822287508e-38, PT ;  /* 0x008000001000780b */ /* 0x000fc40003f6e000 */
[C---:B-1----:R-:W-:Y:S02]  /*0340*/  FSETP.GT.AND P2, PT, R17.reuse, 8.50705917302346158658e+37, PT ;  /* 0x7e8000001100780b */ /* 0x042fe40003f44000 */
[----:B------:R-:W-:-:S07]  /*0350*/  FSETP.GEU.AND P4, PT, R17, 1.175494350822287508e-38, PT ;  /* 0x008000001100780b */ /* 0x000fce0003f8e000 */
[----:B------:R-:W-:-:S04]  /*0360*/  @P1 FMUL R16, R16, 0.25 ;  /* 0x3e80000010101820 */ /* 0x000fc80000400000 */
[----:B------:R-:W-:Y:S01]  /*0370*/  @!P3 FMUL R16, R16, 16777216 ;  /* 0x4b8000001010b820 */ /* 0x000fe20000400000 */
[----:B------:R-:W-:-:S04]  /*0380*/  @P2 FMUL R17, R17, 0.25 ;  /* 0x3e80000011112820 */ /* 0x000fc80000400000 */
[----:B------:R-:W-:Y:S01]  /*0390*/  @!P4 FMUL R17, R17, 16777216 ;  /* 0x4b8000001111c820 */ /* 0x000fe20000400000 */
[----:B------:R-:W0:Y:S01]  /*03a0*/  MUFU.RCP R16, R16 ;  /* 0x0000001000107308 */ /* 0x000e220000001000 */
[C---:B------:R-:W-:Y:S02]  /*03b0*/  FSEL R7, R6.reuse, 1, P1 ;  /* 0x3f80000006077808 */ /* 0x040fe40000800000 */
[----:B------:R-:W-:-:S05]  /*03c0*/  FSEL R6, R6, 1, P2 ;  /* 0x3f80000006067808 */ /* 0x000fca0001000000 */
[----:B------:R-:W1:Y:S01]  /*03d0*/  MUFU.RCP R17, R17 ;  /* 0x0000001100117308 */ /* 0x000e620000001000 */
[----:B------:R-:W-:Y:S01]  /*03e0*/  @!P3 FMUL R7, R7, 16777216 ;  /* 0x4b8000000707b820 */ /* 0x000fe20000400000 */
[----:B------:R-:W-:Y:S01]  /*03f0*/  @!P4 FMUL R6, R6, 16777216 ;  /* 0x4b8000000606c820 */ /* 0x000fe20000400000 */
[----:B----4-:R-:W-:Y:S01]  /*0400*/  FADD R3, R12, R3 ;  /* 0x000000030c037221 */ /* 0x010fe20000000000 */
[----:B--2---:R-:W-:Y:S01]  /*0410*/  FADD R2, R13, R2 ;  /* 0x000000020d027221 */ /* 0x004fe20000000000 */
[----:B0-----:R-:W-:Y:S02]  /*0420*/  FMUL R8, R16, R7 ;  /* 0x0000000710087220 */ /* 0x001fe40000400000 */
[----:B------:R-:W-:Y:S01]  /*0430*/  FADD R10, R3, -R10 ;  /* 0x8000000a030a7221 */ /* 0x000fe20000000000 */
[----:B-----5:R-:W-:Y:S01]  /*0440*/  FADD R11, R2, -R11 ;  /* 0x8000000b020b7221 */ /* 0x020fe20000000000 */
[----:B-1----:R-:W-:Y:S02]  /*0450*/  FMUL R9, R17, R6 ;  /* 0x0000000611097220 */ /* 0x002fe40000400000 */
[----:B------:R-:W0:Y:S01]  /*0460*/  LDC.64 R6, c[0x0][0x240] ;  /* 0x00009000ff067b82 */ /* 0x000e220000000a00 */
[----:B------:R-:W-:Y:S01]  /*0470*/  FMUL R11, R8, R11 ;  /* 0x0000000b080b7220 */ /* 0x000fe20000400000 */
[----:B------:R-:W-:-:S03]  /*0480*/  FMUL R10, R9, R10 ;  /* 0x0000000a090a7220 */ /* 0x000fc60000400000 */
[----:B------:R-:W-:Y:S01]  /*0490*/  FFMA R11, R11, R21, R18 ;  /* 0x000000150b0b7223 */ /* 0x000fe20000000012 */
[----:B------:R-:W-:-:S04]  /*04a0*/  FFMA R10, R10, R20, R19 ;  /* 0x000000140a0a7223 */ /* 0x000fc80000000013 */
[C---:B------:R-:W-:Y:S02]  /*04b0*/  FSETP.GEU.AND P2, PT, R11.reuse, RZ, PT ;  /* 0x000000ff0b00720b */ /* 0x040fe40003f4e000 */
[C---:B------:R-:W-:Y:S02]  /*04c0*/  FSETP.GEU.AND P1, PT, R10.reuse, RZ, PT ;  /* 0x000000ff0a00720b */ /* 0x040fe40003f2e000 */
[----:B------:R-:W-:Y:S02]  /*04d0*/  FSEL R12, R11, RZ, P2 ;  /* 0x000000ff0b0c7208 */ /* 0x000fe40001000000 */
[----:B------:R-:W-:Y:S02]  /*04e0*/  FSEL R13, R10, RZ, P1 ;  /* 0x000000ff0a0d7208 */ /* 0x000fe40000800000 */
[----:B------:R-:W-:Y:S02]  /*04f0*/  FSETP.GTU.AND P3, PT, R12, RZ, PT ;  /* 0x000000ff0c00720b */ /* 0x000fe40003f6c000 */
[----:B------:R-:W-:-:S02]  /*0500*/  FSETP.GTU.AND P2, PT, R13, RZ, PT ;  /* 0x000000ff0d00720b */ /* 0x000fc40003f4c000 */
[----:B------:R-:W-:Y:S01]  /*0510*/  IADD3 R8, P1, R0, UR6, RZ ;  /* 0x0000000600087c10 */ /* 0x000fe2000ff3e0ff */
[C---:B0-----:R-:W-:Y:S01]  /*0520*/  IMAD.WIDE R6, R0.reuse, 0x4, R6 ;  /* 0x0000000400067825 */ /* 0x041fe200078e0206 */
[----:B------:R-:W-:Y:S01]  /*0530*/  SEL R11, RZ, 0x100, P2 ;  /* 0x00000100ff0b7807 */ /* 0x000fe20001000000 */
[----:B------:R0:W-:Y:S01]  /*0540*/  @!P0 STG.E.64 desc[UR4][R4.64], R2 ;  /* 0x0000000204008986 */ /* 0x0001e2000c101b04 */
[----:B------:R-:W-:Y:S02]  /*0550*/  SEL R10, RZ, 0x1, P3 ;  /* 0x00000001ff0a7807 */ /* 0x000fe40001800000 */
[----:B------:R-:W-:Y:S01]  /*0560*/  LEA.HI.X.SX32 R9, R0, UR7, 0x1, P1 ;  /* 0x0000000700097c11 */ /* 0x000fe200088f0eff */
[----:B------:R0:W-:Y:S02]  /*0570*/  @!P0 STG.E.64 desc[UR4][R6.64], R12 ;  /* 0x0000000c06008986 */ /* 0x0001e4000c101b04 */
[----:B------:R-:W-:Y:S01]  /*0580*/  IMAD.IADD R11, R10, 0x1, R11 ;  /* 0x000000010a0b7824 */ /* 0x000fe200078e020b */
[----:B0-----:R-:W-:Y:S06]  /*0590*/  @P0 EXIT ;  /* 0x000000000000094d */ /* 0x001fec0003800000 */
[----:B------:R-:W-:Y:S01]  /*05a0*/  STG.E.U16 desc[UR4][R8.64], R11 ;  /* 0x0000000b08007986 */ /* 0x000fe2000c101504 */
[----:B------:R-:W-:Y:S05]  /*05b0*/  EXIT ;  /* 0x000000000000794d */ /* 0x000fea0003800000 */
.L_x_0:
[----:B------:R-:W-:-:S00]  /*05c0*/  BRA `(.L_x_0) ;  /* 0xfffffffc00fc7947 */ /* 0x000fc0000383ffff */
[----:B------:R-:W-:-:S00]  /*05d0*/  NOP ;  /* 0x0000000000007918 */ /* 0x000fc00000000000 */
        /* <DEDUP_REMOVED lines=10> */
.L_x_1:


//--------------------- .nv.global.init           --------------------------
	.section	.nv.global.init,"aw",@progbits
.nv.global.init:
	.type		_$_str,@object
	.size		_$_str,(_$_str_$_2 - _$_str)
_$_str:
        /*0000*/ 	.byte	0x5f, 0x5f, 0x43, 0x55, 0x44, 0x41, 0x5f, 0x46, 0x54, 0x5a, 0x00
	.type		_$_str_$_2,@object
	.size		_$_str_$_2,(.L_1 - _$_str_$_2)
_$_str_$_2:
        /*000b*/ 	.byte	0x5f, 0x5f, 0x43, 0x55, 0x44, 0x41, 0x5f, 0x50, 0x52, 0x45, 0x43, 0x5f, 0x53, 0x51, 0x52, 0x54
        /*001b*/ 	.byte	0x00
.L_1:


//--------------------- .nv.constant0.triton_poi_fused__native_batch_norm_legit_no_training_convolution_relu_threshold_backward_2 --------------------------
	.section	.nv.constant0.triton_poi_fused__native_batch_norm_legit_no_training_convolution_relu_threshold_backward_2,"a",@progbits
	.sectionflags	@""
	.align	4
.nv.constant0.triton_poi_fused__native_batch_norm_legit_no_training_convolution_relu_threshold_backward_2:
	.zero		596
